	.headerflags	@"EF_CUDA_TEXMODE_UNIFIED EF_CUDA_64BIT_ADDRESS EF_CUDA_ACCELERATORS EF_CUDA_SM90 EF_CUDA_VIRTUAL_SM(EF_CUDA_SM90)"
	.elftype	@"ET_EXEC"


//--------------------- .nv.info                  --------------------------
	.section	.nv.info,"",@"SHT_CUDA_INFO"
	.align	4


	//----- nvinfo : EIATTR_REGCOUNT
	.align		4
        /*0000*/ 	.byte	0x04, 0x2f
        /*0002*/ 	.short	(.L_3 - .L_2)
	.align		4
.L_2:
        /*0004*/ 	.word	index@(triton_poi_fused__native_batch_norm_legit_no_training_add_12)
        /*0008*/ 	.word	0x00000014


	//----- nvinfo : EIATTR_MIN_STACK_SIZE
	.align		4
.L_3:
        /*000c*/ 	.byte	0x04, 0x12
        /*000e*/ 	.short	(.L_5 - .L_4)
	.align		4
.L_4:
        /*0010*/ 	.word	index@(triton_poi_fused__native_batch_norm_legit_no_training_add_12)
        /*0014*/ 	.word	0x00000000


	//----- nvinfo : EIATTR_FRAME_SIZE
	.align		4
.L_5:
        /*0018*/ 	.byte	0x04, 0x11
        /*001a*/ 	.short	(.L_7 - .L_6)
	.align		4
.L_6:
        /*001c*/ 	.word	index@(triton_poi_fused__native_batch_norm_legit_no_training_add_12)
        /*0020*/ 	.word	0x00000000


	//----- nvinfo : EIATTR_MIN_STACK_SIZE
	.align		4
.L_7:
        /*0024*/ 	.byte	0x04, 0x12
        /*0026*/ 	.short	(.L_9 - .L_8)
	.align		4
.L_8:
        /*0028*/ 	.word	index@(triton_poi_fused__native_batch_norm_legit_no_training_add_12)
        /*002c*/ 	.word	0x00000000
.L_9:


//--------------------- .nv.info.triton_poi_fused__native_batch_norm_legit_no_training_add_12 --------------------------
	.section	.nv.info.triton_poi_fused__native_batch_norm_legit_no_training_add_12,"",@"SHT_CUDA_INFO"
	.sectionflags	@""
	.align	4


	//----- nvinfo : EIATTR_CUDA_API_VERSION
	.align		4
        /*0000*/ 	.byte	0x04, 0x37
        /*0002*/ 	.short	(.L_11 - .L_10)
.L_10:
        /*0004*/ 	.word	0x0000007c


	//----- nvinfo : EIATTR_KPARAM_INFO
	.align		4
.L_11:
        /*0008*/ 	.byte	0x04, 0x17
        /*000a*/ 	.short	(.L_13 - .L_12)
.L_12:
        /*000c*/ 	.word	0x00000000
        /*0010*/ 	.short	0x0007
        /*0012*/ 	.short	0x0038
        /*0014*/ 	.byte	0x00, 0xf0, 0x11, 0x00


	//----- nvinfo : EIATTR_KPARAM_INFO
	.align		4
.L_13:
        /*0018*/ 	.byte	0x04, 0x17
        /*001a*/ 	.short	(.L_15 - .L_14)
.L_14:
        /*001c*/ 	.word	0x00000000
        /*0020*/ 	.short	0x0006
        /*0022*/ 	.short	0x0030
        /*0024*/ 	.byte	0x00, 0xf4, 0x21, 0x00


	//----- nvinfo : EIATTR_KPARAM_INFO
	.align		4
.L_15:
        /*0028*/ 	.byte	0x04, 0x17
        /*002a*/ 	.short	(.L_17 - .L_16)
.L_16:
        /*002c*/ 	.word	0x00000000
        /*0030*/ 	.short	0x0005
        /*0032*/ 	.short	0x0028
        /*0034*/ 	.byte	0x00, 0xf4, 0x21, 0x00


	//----- nvinfo : EIATTR_KPARAM_INFO
	.align		4
.L_17:
        /*0038*/ 	.byte	0x04, 0x17
        /*003a*/ 	.short	(.L_19 - .L_18)
.L_18:
        /*003c*/ 	.word	0x00000000
        /*0040*/ 	.short	0x0004
        /*0042*/ 	.short	0x0020
        /*0044*/ 	.byte	0x00, 0xf4, 0x21, 0x00


	//----- nvinfo : EIATTR_KPARAM_INFO
	.align		4
.L_19:
        /*0048*/ 	.byte	0x04, 0x17
        /*004a*/ 	.short	(.L_21 - .L_20)
.L_20:
        /*004c*/ 	.word	0x00000000
        /*0050*/ 	.short	0x0003
        /*0052*/ 	.short	0x0018
        /*0054*/ 	.byte	0x00, 0xf4, 0x21, 0x00


	//----- nvinfo : EIATTR_KPARAM_INFO
	.align		4
.L_21:
        /*0058*/ 	.byte	0x04, 0x17
        /*005a*/ 	.short	(.L_23 - .L_22)
.L_22:
        /*005c*/ 	.word	0x00000000
        /*0060*/ 	.short	0x0002
        /*0062*/ 	.short	0x0010
        /*0064*/ 	.byte	0x00, 0xf4, 0x21, 0x00


	//----- nvinfo : EIATTR_KPARAM_INFO
	.align		4
.L_23:
        /*0068*/ 	.byte	0x04, 0x17
        /*006a*/ 	.short	(.L_25 - .L_24)
.L_24:
        /*006c*/ 	.word	0x00000000
        /*0070*/ 	.short	0x0001
        /*0072*/ 	.short	0x0008
        /*0074*/ 	.byte	0x00, 0xf4, 0x21, 0x00


	//----- nvinfo : EIATTR_KPARAM_INFO
	.align		4
.L_25:
        /*0078*/ 	.byte	0x04, 0x17
        /*007a*/ 	.short	(.L_27 - .L_26)
.L_26:
        /*007c*/ 	.word	0x00000000
        /*0080*/ 	.short	0x0000
        /*0082*/ 	.short	0x0000
        /*0084*/ 	.byte	0x00, 0xf4, 0x21, 0x00


	//----- nvinfo : EIATTR_SPARSE_MMA_MASK
	.align		4
.L_27:
        /*0088*/ 	.byte	0x03, 0x50
        /*008a*/ 	.short	0x0000


	//----- nvinfo : EIATTR_MAXREG_COUNT
	.align		4
        /*008c*/ 	.byte	0x03, 0x1b
        /*008e*/ 	.short	0x00ff


	//----- nvinfo : EIATTR_EXIT_INSTR_OFFSETS
	.align		4
        /*0090*/ 	.byte	0x04, 0x1c
        /*0092*/ 	.short	(.L_29 - .L_28)


	//   ....[0]....
.L_28:
        /*0094*/ 	.word	0x00000350


	//----- nvinfo : EIATTR_REQNTID
	.align		4
.L_29:
        /*0098*/ 	.byte	0x04, 0x10
        /*009a*/ 	.short	(.L_31 - .L_30)
.L_30:
        /*009c*/ 	.word	0x00000100
        /*00a0*/ 	.word	0x00000001
        /*00a4*/ 	.word	0x00000001


	//----- nvinfo : EIATTR_CBANK_PARAM_SIZE
	.align		4
.L_31:
        /*00a8*/ 	.byte	0x03, 0x19
        /*00aa*/ 	.short	0x003c


	//----- nvinfo : EIATTR_PARAM_CBANK
	.align		4
        /*00ac*/ 	.byte	0x04, 0x0a
        /*00ae*/ 	.short	(.L_33 - .L_32)
	.align		4
.L_32:
        /*00b0*/ 	.word	index@(.nv.constant0.triton_poi_fused__native_batch_norm_legit_no_training_add_12)
        /*00b4*/ 	.short	0x0210
        /*00b6*/ 	.short	0x003c


	//----- nvinfo : EIATTR_SW_WAR
	.align		4
.L_33:
        /*00b8*/ 	.byte	0x04, 0x36
        /*00ba*/ 	.short	(.L_35 - .L_34)
.L_34:
        /*00bc*/ 	.word	0x00000008
.L_35:


//--------------------- .nv.callgraph             --------------------------
	.section	.nv.callgraph,"",@"SHT_CUDA_CALLGRAPH"
	.align	4
	.sectionentsize	8
	.align		4
        /*0000*/ 	.word	0x00000000
	.align		4
        /*0004*/ 	.word	0xffffffff
	.align		4
        /*0008*/ 	.word	0x00000000
	.align		4
        /*000c*/ 	.word	0xfffffffe
	.align		4
        /*0010*/ 	.word	0x00000000
	.align		4
        /*0014*/ 	.word	0xfffffffd
	.align		4
        /*0018*/ 	.word	0x00000000
	.align		4
        /*001c*/ 	.word	0xfffffffc


//--------------------- .nv.constant4             --------------------------
	.section	.nv.constant4,"a",@progbits
	.align	8
	.align		8
.nv.constant4:
        /*0000*/ 	.dword	_$_str
	.align		8
        /*0008*/ 	.dword	_$_str_$_2


//--------------------- .text.triton_poi_fused__native_batch_norm_legit_no_training_add_12 --------------------------
	.section	.text.triton_poi_fused__native_batch_norm_legit_no_training_add_12,"ax",@progbits
	.align	128
        .global         triton_poi_fused__native_batch_norm_legit_no_training_add_12
        .type           triton_poi_fused__native_batch_norm_legit_no_training_add_12,@function
        .size           triton_poi_fused__native_batch_norm_legit_no_training_add_12,(.L_x_1 - triton_poi_fused__native_batch_norm_legit_no_training_add_12)
        .other          triton_poi_fused__native_batch_norm_legit_no_training_add_12,@"STO_CUDA_ENTRY STV_DEFAULT"
triton_poi_fused__native_batch_norm_legit_no_training_add_12:
.text.triton_poi_fused__native_batch_norm_legit_no_training_add_12:
[----:B------:R-:W-:Y:S01]  /*0000*/  LDC R1, c[0x0][0x28] ;  /* 0x00000a00ff017b82 */ /* 0x000fe20000000800 */
[----:B------:R-:W1:Y:S07]  /*0010*/  S2R R0, SR_TID.X ;  /* 0x0000000000007919 */ /* 0x000e6e0000002100 */
[----:B------:R-:W2:Y:S01]  /*0020*/  LDC.64 R10, c[0x0][0x220] ;  /* 0x00008800ff0a7b82 */ /* 0x000ea20000000a00 */
[----:B------:R-:W-:Y:S01]  /*0030*/  ULDC.64 UR4, c[0x0][0x208] ;  /* 0x0000820000047ab9 */ /* 0x000fe20000000a00 */
[----:B------:R-:W3:Y:S06]  /*0040*/  S2R R3, SR_CTAID.X ;  /* 0x0000000000037919 */ /* 0x000eec0000002500 */
[----:B------:R-:W4:Y:S08]  /*0050*/  LDC.64 R6, c[0x0][0x210] ;  /* 0x00008400ff067b82 */ /* 0x000f300000000a00 */
[----:B------:R-:W5:Y:S08]  /*0060*/  LDC.64 R8, c[0x0][0x218] ;  /* 0x00008600ff087b82 */ /* 0x000f700000000a00 */
[----:B------:R-:W4:Y:S01]  /*0070*/  LDC.64 R12, c[0x0][0x228] ;  /* 0x00008a00ff0c7b82 */ /* 0x000f220000000a00 */
[----:B-1----:R-:W-:-:S07]  /*0080*/  SHF.L.U32 R0, R0, 0x1, RZ ;  /* 0x0000000100007819 */ /* 0x002fce00000006ff */
[----:B------:R-:W1:Y:S01]  /*0090*/  LDC.64 R14, c[0x0][0x230] ;  /* 0x00008c00ff0e7b82 */ /* 0x000e620000000a00 */
[----:B------:R-:W-:-:S04]  /*00a0*/  LOP3.LUT R0, R0, 0x1fe, RZ, 0xc0, !PT ;  /* 0x000001fe00007812 */ /* 0x000fc800078ec0ff */
[----:B---3--:R-:W-:-:S05]  /*00b0*/  LEA R0, R3, R0, 0x9 ;  /* 0x0000000003007211 */ /* 0x008fca00078e48ff */
[----:B------:R-:W-:-:S05]  /*00c0*/  IMAD.HI R2, R0, 0x38e38e39, RZ ;  /* 0x38e38e3900027827 */ /* 0x000fca00078e02ff */
[----:B------:R-:W-:-:S04]  /*00d0*/  SHF.R.U32.HI R3, RZ, 0x1f, R2 ;  /* 0x0000001fff037819 */ /* 0x000fc80000011602 */
[----:B------:R-:W-:-:S04]  /*00e0*/  LEA.HI.SX32 R3, R2, R3, 0x19 ;  /* 0x0000000302037211 */ /* 0x000fc800078fcaff */
[----:B------:R-:W-:-:S04]  /*00f0*/  LEA.HI R2, R3, R3, RZ, 0x5 ;  /* 0x0000000303027211 */ /* 0x000fc800078f28ff */
[----:B------:R-:W-:-:S04]  /*0100*/  LOP3.LUT R2, R2, 0xffffffe0, RZ, 0xc0, !PT ;  /* 0xffffffe002027812 */ /* 0x000fc800078ec0ff */
[----:B------:R-:W-:Y:S02]  /*0110*/  IADD3 R17, R3, -R2, RZ ;  /* 0x8000000203117210 */ /* 0x000fe40007ffe0ff */
[----:B------:R-:W3:Y:S03]  /*0120*/  LDC.64 R2, c[0x0][0x238] ;  /* 0x00008e00ff027b82 */ /* 0x000ee60000000a00 */
[----:B--2---:R-:W-:-:S05]  /*0130*/  IMAD.WIDE R10, R17, 0x4, R10 ;  /* 0x00000004110a7825 */ /* 0x004fca00078e020a */
[----:B------:R1:W2:Y:S01]  /*0140*/  LDG.E.EL R4, desc[UR4][R10.64] ;  /* 0x000000040a047981 */ /* 0x0002a2000c2e1900 */
[----:B----4-:R-:W-:-:S04]  /*0150*/  IMAD.WIDE R6, R0, 0x4, R6 ;  /* 0x0000000400067825 */ /* 0x010fc800078e0206 */
[C---:B-----5:R-:W-:Y:S02]  /*0160*/  IMAD.WIDE R8, R17.reuse, 0x4, R8 ;  /* 0x0000000411087825 */ /* 0x060fe400078e0208 */
[----:B------:R-:W4:Y:S02]  /*0170*/  LDG.E.64 R6, desc[UR4][R6.64] ;  /* 0x0000000406067981 */ /* 0x000f24000c1e1b00 */
[C---:B0-----:R-:W-:Y:S02]  /*0180*/  IMAD.WIDE R12, R17.reuse, 0x4, R12 ;  /* 0x00000004110c7825 */ /* 0x041fe400078e020c */
[----:B------:R0:W4:Y:S02]  /*0190*/  LDG.E.EL R5, desc[UR4][R8.64] ;  /* 0x0000000408057981 */ /* 0x000124000c2e1900 */
[----:B-1----:R-:W-:Y:S02]  /*01a0*/  IMAD.WIDE R10, R17, 0x4, R14 ;  /* 0x00000004110a7825 */ /* 0x002fe400078e020e */
[----:B------:R1:W5:Y:S02]  /*01b0*/  LDG.E.EL R12, desc[UR4][R12.64] ;  /* 0x000000040c0c7981 */ /* 0x000364000c2e1900 */
[----:B---3--:R-:W-:-:S02]  /*01c0*/  IMAD.WIDE R2, R0, 0x4, R2 ;  /* 0x0000000400027825 */ /* 0x008fc400078e0202 */
[----:B------:R-:W5:Y:S01]  /*01d0*/  LDG.E.EL R11, desc[UR4][R10.64] ;  /* 0x000000040a0b7981 */ /* 0x000f62000c2e1900 */
[----:B0-----:R-:W0:Y:S03]  /*01e0*/  LDC.64 R8, c[0x0][0x240] ;  /* 0x00009000ff087b82 */ /* 0x001e260000000a00 */
[----:B------:R-:W3:Y:S01]  /*01f0*/  LDG.E.64 R2, desc[UR4][R2.64] ;  /* 0x0000000402027981 */ /* 0x000ee2000c1e1b00 */
[----:B-1----:R-:W-:Y:S01]  /*0200*/  HFMA2.MMA R13, -RZ, RZ, 1.625, 0 ;  /* 0x3e800000ff0d7435 */ /* 0x002fe200000001ff */
[----:B0-----:R-:W-:-:S04]  /*0210*/  IMAD.WIDE R8, R0, 0x4, R8 ;  /* 0x0000000400087825 */ /* 0x001fc800078e0208 */
[----:B--2---:R-:W-:-:S04]  /*0220*/  FADD R4, R4, 9.9999997473787516356e-06 ;  /* 0x3727c5ac04047421 */ /* 0x004fc80000000000 */
[----:B------:R-:W0:Y:S02]  /*0230*/  MUFU.SQRT R14, R4 ;  /* 0x00000004000e7308 */ /* 0x000e240000002000 */
[C---:B0-----:R-:W-:Y:S02]  /*0240*/  FSETP.GT.AND P0, PT, R14.reuse, 8.50705917302346158658e+37, PT ;  /* 0x7e8000000e00780b */ /* 0x041fe40003f04000 */
[----:B------:R-:W-:-:S11]  /*0250*/  FSETP.GEU.AND P1, PT, R14, 1.175494350822287508e-38, PT ;  /* 0x008000000e00780b */ /* 0x000fd60003f2e000 */
[----:B------:R-:W-:-:S04]  /*0260*/  @P0 FMUL R14, R14, 0.25 ;  /* 0x3e8000000e0e0820 */ /* 0x000fc80000400000 */
[----:B------:R-:W-:-:S06]  /*0270*/  @!P1 FMUL R14, R14, 16777216 ;  /* 0x4b8000000e0e9820 */ /* 0x000fcc0000400000 */
[----:B------:R-:W0:Y:S01]  /*0280*/  MUFU.RCP R14, R14 ;  /* 0x0000000e000e7308 */ /* 0x000e220000001000 */
[----:B------:R-:W-:Y:S01]  /*0290*/  FSEL R13, R13, 1, P0 ;  /* 0x3f8000000d0d7808 */ /* 0x000fe20000000000 */
[----:B----4-:R-:W-:-:S04]  /*02a0*/  FADD R6, R6, -R5 ;  /* 0x8000000506067221 */ /* 0x010fc80000000000 */
[----:B------:R-:W-:Y:S01]  /*02b0*/  @!P1 FMUL R13, R13, 16777216 ;  /* 0x4b8000000d0d9820 */ /* 0x000fe20000400000 */
[----:B------:R-:W-:-:S03]  /*02c0*/  FADD R7, R7, -R5 ;  /* 0x8000000507077221 */ /* 0x000fc60000000000 */
[----:B0-----:R-:W-:-:S04]  /*02d0*/  FMUL R13, R14, R13 ;  /* 0x0000000d0e0d7220 */ /* 0x001fc80000400000 */
[-C--:B------:R-:W-:Y:S01]  /*02e0*/  FMUL R6, R6, R13.reuse ;  /* 0x0000000d06067220 */ /* 0x080fe20000400000 */
[----:B------:R-:W-:-:S03]  /*02f0*/  FMUL R4, R7, R13 ;  /* 0x0000000d07047220 */ /* 0x000fc60000400000 */
[C-C-:B-----5:R-:W-:Y:S01]  /*0300*/  FFMA R5, R12.reuse, R6, R11.reuse ;  /* 0x000000060c057223 */ /* 0x160fe2000000000b */
[----:B------:R-:W-:-:S03]  /*0310*/  FFMA R4, R12, R4, R11 ;  /* 0x000000040c047223 */ /* 0x000fc6000000000b */
[----:B---3--:R-:W-:Y:S01]  /*0320*/  FADD R2, R2, R5 ;  /* 0x0000000502027221 */ /* 0x008fe20000000000 */
[----:B------:R-:W-:-:S05]  /*0330*/  FADD R3, R3, R4 ;  /* 0x0000000403037221 */ /* 0x000fca0000000000 */
[----:B------:R-:W-:Y:S01]  /*0340*/  STG.E.64 desc[UR4][R8.64], R2 ;  /* 0x0000000208007986 */ /* 0x000fe2000c101b04 */
[----:B------:R-:W-:Y:S05]  /*0350*/  EXIT ;  /* 0x000000000000794d */ /* 0x000fea0003800000 */
.L_x_0:
[----:B------:R-:W-:-:S00]  /*0360*/  BRA `(.L_x_0) ;  /* 0xfffffffc00fc7947 */ /* 0x000fc0000383ffff */
[----:B------:R-:W-:-:S00]  /*0370*/  NOP ;  /* 0x0000000000007918 */ /* 0x000fc00000000000 */
        /* <DEDUP_REMOVED lines=8> */
.L_x_1:


//--------------------- .nv.global.init           --------------------------
	.section	.nv.global.init,"aw",@progbits
.nv.global.init:
	.type		_$_str,@object
	.size		_$_str,(_$_str_$_2 - _$_str)
_$_str:
        /*0000*/ 	.byte	0x5f, 0x5f, 0x43, 0x55, 0x44, 0x41, 0x5f, 0x46, 0x54, 0x5a, 0x00
	.type		_$_str_$_2,@object
	.size		_$_str_$_2,(.L_1 - _$_str_$_2)
_$_str_$_2:
        /*000b*/ 	.byte	0x5f, 0x5f, 0x43, 0x55, 0x44, 0x41, 0x5f, 0x50, 0x52, 0x45, 0x43, 0x5f, 0x53, 0x51, 0x52, 0x54
        /*001b*/ 	.byte	0x00
.L_1:


//--------------------- .nv.constant0.triton_poi_fused__native_batch_norm_legit_no_training_add_12 --------------------------
	.section	.nv.constant0.triton_poi_fused__native_batch_norm_legit_no_training_add_12,"a",@progbits
	.sectionflags	@""
	.align	4
.nv.constant0.triton_poi_fused__native_batch_norm_legit_no_training_add_12:
	.zero		588
